	.headerflags	@"EF_CUDA_TEXMODE_UNIFIED EF_CUDA_64BIT_ADDRESS EF_CUDA_ACCELERATORS EF_CUDA_SM90 EF_CUDA_VIRTUAL_SM(EF_CUDA_SM90)"
	.elftype	@"ET_EXEC"


//--------------------- .nv.info                  --------------------------
	.section	.nv.info,"",@"SHT_CUDA_INFO"
	.align	4


	//----- nvinfo : EIATTR_REGCOUNT
	.align		4
        /*0000*/ 	.byte	0x04, 0x2f
        /*0002*/ 	.short	(.L_1 - .L_0)
	.align		4
.L_0:
        /*0004*/ 	.word	index@(triton_poi_fused_add_relu_threshold_backward_4)
        /*0008*/ 	.word	0x00000020


	//----- nvinfo : EIATTR_MIN_STACK_SIZE
	.align		4
.L_1:
        /*000c*/ 	.byte	0x04, 0x12
        /*000e*/ 	.short	(.L_3 - .L_2)
	.align		4
.L_2:
        /*0010*/ 	.word	index@(triton_poi_fused_add_relu_threshold_backward_4)
        /*0014*/ 	.word	0x00000000


	//----- nvinfo : EIATTR_FRAME_SIZE
	.align		4
.L_3:
        /*0018*/ 	.byte	0x04, 0x11
        /*001a*/ 	.short	(.L_5 - .L_4)
	.align		4
.L_4:
        /*001c*/ 	.word	index@(triton_poi_fused_add_relu_threshold_backward_4)
        /*0020*/ 	.word	0x00000000


	//----- nvinfo : EIATTR_MIN_STACK_SIZE
	.align		4
.L_5:
        /*0024*/ 	.byte	0x04, 0x12
        /*0026*/ 	.short	(.L_7 - .L_6)
	.align		4
.L_6:
        /*0028*/ 	.word	index@(triton_poi_fused_add_relu_threshold_backward_4)
        /*002c*/ 	.word	0x00000000
.L_7:


//--------------------- .nv.info.triton_poi_fused_add_relu_threshold_backward_4 --------------------------
	.section	.nv.info.triton_poi_fused_add_relu_threshold_backward_4,"",@"SHT_CUDA_INFO"
	.sectionflags	@""
	.align	4


	//----- nvinfo : EIATTR_CUDA_API_VERSION
	.align		4
        /*0000*/ 	.byte	0x04, 0x37
        /*0002*/ 	.short	(.L_9 - .L_8)
.L_8:
        /*0004*/ 	.word	0x0000007c


	//----- nvinfo : EIATTR_KPARAM_INFO
	.align		4
.L_9:
        /*0008*/ 	.byte	0x04, 0x17
        /*000a*/ 	.short	(.L_11 - .L_10)
.L_10:
        /*000c*/ 	.word	0x00000000
        /*0010*/ 	.short	0x0004
        /*0012*/ 	.short	0x0020
        /*0014*/ 	.byte	0x00, 0xf0, 0x11, 0x00


	//----- nvinfo : EIATTR_KPARAM_INFO
	.align		4
.L_11:
        /*0018*/ 	.byte	0x04, 0x17
        /*001a*/ 	.short	(.L_13 - .L_12)
.L_12:
        /*001c*/ 	.word	0x00000000
        /*0020*/ 	.short	0x0003
        /*0022*/ 	.short	0x0018
        /*0024*/ 	.byte	0x00, 0xf4, 0x21, 0x00


	//----- nvinfo : EIATTR_KPARAM_INFO
	.align		4
.L_13:
        /*0028*/ 	.byte	0x04, 0x17
        /*002a*/ 	.short	(.L_15 - .L_14)
.L_14:
        /*002c*/ 	.word	0x00000000
        /*0030*/ 	.short	0x0002
        /*0032*/ 	.short	0x0010
        /*0034*/ 	.byte	0x00, 0xf4, 0x21, 0x00


	//----- nvinfo : EIATTR_KPARAM_INFO
	.align		4
.L_15:
        /*0038*/ 	.byte	0x04, 0x17
        /*003a*/ 	.short	(.L_17 - .L_16)
.L_16:
        /*003c*/ 	.word	0x00000000
        /*0040*/ 	.short	0x0001
        /*0042*/ 	.short	0x0008
        /*0044*/ 	.byte	0x00, 0xf4, 0x21, 0x00


	//----- nvinfo : EIATTR_KPARAM_INFO
	.align		4
.L_17:
        /*0048*/ 	.byte	0x04, 0x17
        /*004a*/ 	.short	(.L_19 - .L_18)
.L_18:
        /*004c*/ 	.word	0x00000000
        /*0050*/ 	.short	0x0000
        /*0052*/ 	.short	0x0000
        /*0054*/ 	.byte	0x00, 0xf4, 0x21, 0x00


	//----- nvinfo : EIATTR_SPARSE_MMA_MASK
	.align		4
.L_19:
        /*0058*/ 	.byte	0x03, 0x50
        /*005a*/ 	.short	0x0000


	//----- nvinfo : EIATTR_MAXREG_COUNT
	.align		4
        /*005c*/ 	.byte	0x03, 0x1b
        /*005e*/ 	.short	0x00ff


	//----- nvinfo : EIATTR_EXIT_INSTR_OFFSETS
	.align		4
        /*0060*/ 	.byte	0x04, 0x1c
        /*0062*/ 	.short	(.L_21 - .L_20)


	//   ....[0]....
.L_20:
        /*0064*/ 	.word	0x00000670


	//----- nvinfo : EIATTR_REQNTID
	.align		4
.L_21:
        /*0068*/ 	.byte	0x04, 0x10
        /*006a*/ 	.short	(.L_23 - .L_22)
.L_22:
        /*006c*/ 	.word	0x00000080
        /*0070*/ 	.word	0x00000001
        /*0074*/ 	.word	0x00000001


	//----- nvinfo : EIATTR_CBANK_PARAM_SIZE
	.align		4
.L_23:
        /*0078*/ 	.byte	0x03, 0x19
        /*007a*/ 	.short	0x0024


	//----- nvinfo : EIATTR_PARAM_CBANK
	.align		4
        /*007c*/ 	.byte	0x04, 0x0a
        /*007e*/ 	.short	(.L_25 - .L_24)
	.align		4
.L_24:
        /*0080*/ 	.word	index@(.nv.constant0.triton_poi_fused_add_relu_threshold_backward_4)
        /*0084*/ 	.short	0x0210
        /*0086*/ 	.short	0x0024


	//----- nvinfo : EIATTR_SW_WAR
	.align		4
.L_25:
        /*0088*/ 	.byte	0x04, 0x36
        /*008a*/ 	.short	(.L_27 - .L_26)
.L_26:
        /*008c*/ 	.word	0x00000008
.L_27:


//--------------------- .nv.callgraph             --------------------------
	.section	.nv.callgraph,"",@"SHT_CUDA_CALLGRAPH"
	.align	4
	.sectionentsize	8
	.align		4
        /*0000*/ 	.word	0x00000000
	.align		4
        /*0004*/ 	.word	0xffffffff
	.align		4
        /*0008*/ 	.word	0x00000000
	.align		4
        /*000c*/ 	.word	0xfffffffe
	.align		4
        /*0010*/ 	.word	0x00000000
	.align		4
        /*0014*/ 	.word	0xfffffffd
	.align		4
        /*0018*/ 	.word	0x00000000
	.align		4
        /*001c*/ 	.word	0xfffffffc


//--------------------- .text.triton_poi_fused_add_relu_threshold_backward_4 --------------------------
	.section	.text.triton_poi_fused_add_relu_threshold_backward_4,"ax",@progbits
	.sectionflags	@"SHF_BARRIERS=1"
	.align	128
        .global         triton_poi_fused_add_relu_threshold_backward_4
        .type           triton_poi_fused_add_relu_threshold_backward_4,@function
        .size           triton_poi_fused_add_relu_threshold_backward_4,(.L_x_1 - triton_poi_fused_add_relu_threshold_backward_4)
        .other          triton_poi_fused_add_relu_threshold_backward_4,@"STO_CUDA_ENTRY STV_DEFAULT"
triton_poi_fused_add_relu_threshold_backward_4:
.text.triton_poi_fused_add_relu_threshold_backward_4:
[----:B------:R-:W-:Y:S01]  /*0000*/  LDC R1, c[0x0][0x28] ;  /* 0x00000a00ff017b82 */ /* 0x000fe20000000800 */
[----:B------:R-:W1:Y:S07]  /*0010*/  S2R R20, SR_TID.X ;  /* 0x0000000000147919 */ /* 0x000e6e0000002100 */
[----:B------:R-:W2:Y:S01]  /*0020*/  LDC.64 R24, c[0x0][0x218] ;  /* 0x00008600ff187b82 */ /* 0x000ea20000000a00 */
[----:B------:R-:W-:Y:S01]  /*0030*/  ULDC.64 UR6, c[0x0][0x208] ;  /* 0x0000820000067ab9 */ /* 0x000fe20000000a00 */
[----:B------:R-:W3:Y:S06]  /*0040*/  S2R R2, SR_CTAID.X ;  /* 0x0000000000027919 */ /* 0x000eec0000002500 */
[----:B------:R-:W4:Y:S08]  /*0050*/  LDC.64 R22, c[0x0][0x210] ;  /* 0x00008400ff167b82 */ /* 0x000f300000000a00 */
[----:B------:R-:W5:Y:S01]  /*0060*/  S2UR UR5, SR_CgaCtaId ;  /* 0x00000000000579c3 */ /* 0x000f620000008800 */
[----:B------:R-:W-:Y:S01]  /*0070*/  UMOV UR4, 0x400 ;  /* 0x0000040000047882 */ /* 0x000fe20000000000 */
[----:B------:R-:W-:Y:S01]  /*0080*/  ULDC.64 UR8, c[0x0][0x228] ;  /* 0x00008a0000087ab9 */ /* 0x000fe20000000a00 */
[----:B-1----:R-:W-:-:S02]  /*0090*/  IMAD.SHL.U32 R21, R20, 0x8, RZ ;  /* 0x0000000814157824 */ /* 0x002fc400078e00ff */
[----:B---3--:R-:W-:-:S03]  /*00a0*/  IMAD.SHL.U32 R2, R2, 0x400, RZ ;  /* 0x0000040002027824 */ /* 0x008fc600078e00ff */
[----:B------:R-:W-:-:S04]  /*00b0*/  LOP3.LUT R21, R21, 0x3f8, RZ, 0xc0, !PT ;  /* 0x000003f815157812 */ /* 0x000fc800078ec0ff */
[----:B------:R-:W-:-:S05]  /*00c0*/  LOP3.LUT R0, R2, R21, RZ, 0xfc, !PT ;  /* 0x0000001502007212 */ /* 0x000fca00078efcff */
[----:B--2---:R-:W-:-:S05]  /*00d0*/  IMAD.WIDE R24, R0, 0x4, R24 ;  /* 0x0000000400187825 */ /* 0x004fca00078e0218 */
[----:B------:R-:W2:Y:S01]  /*00e0*/  LDG.E.128 R16, desc[UR6][R24.64] ;  /* 0x0000000618107981 */ /* 0x000ea2000c1e1d00 */
[----:B----4-:R-:W-:-:S03]  /*00f0*/  IMAD.WIDE R22, R0, 0x4, R22 ;  /* 0x0000000400167825 */ /* 0x010fc600078e0216 */
[----:B------:R-:W3:Y:S04]  /*0100*/  LDG.E.128 R4, desc[UR6][R24.64+0x10] ;  /* 0x0000100618047981 */ /* 0x000ee8000c1e1d00 */
[----:B------:R-:W4:Y:S04]  /*0110*/  LDG.E.128 R12, desc[UR6][R22.64] ;  /* 0x00000006160c7981 */ /* 0x000f28000c1e1d00 */
[----:B------:R-:W4:Y:S01]  /*0120*/  LDG.E.128 R8, desc[UR6][R22.64+0x10] ;  /* 0x0000100616087981 */ /* 0x000f22000c1e1d00 */
[----:B-----5:R-:W-:Y:S01]  /*0130*/  UPRMT UR4, UR5, 0x654, UR4 ;  /* 0x0000065405047896 */ /* 0x020fe20008000004 */
[----:B------:R-:W-:-:S05]  /*0140*/  IMAD.SHL.U32 R27, R20, 0x4, RZ ;  /* 0x00000004141b7824 */ /* 0x000fca00078e00ff */
[----:B------:R-:W-:Y:S02]  /*0150*/  LEA R28, R21, UR4, 0x2 ;  /* 0x00000004151c7c11 */ /* 0x000fe4000f8e10ff */
[----:B------:R-:W-:-:S04]  /*0160*/  LOP3.LUT R27, R27, 0x1fc, RZ, 0xc0, !PT ;  /* 0x000001fc1b1b7812 */ /* 0x000fc800078ec0ff */
[----:B------:R-:W-:Y:S01]  /*0170*/  LEA R29, R27, UR4, 0x2 ;  /* 0x000000041b1d7c11 */ /* 0x000fe2000f8e10ff */
[----:B------:R-:W-:Y:S01]  /*0180*/  ULDC.64 UR4, c[0x0][0x220] ;  /* 0x0000880000047ab9 */ /* 0x000fe20000000a00 */
[----:B------:R-:W-:Y:S02]  /*0190*/  LOP3.LUT R27, R2, R27, RZ, 0xfc, !PT ;  /* 0x0000001b021b7212 */ /* 0x000fe400078efcff */
[----:B------:R-:W-:Y:S02]  /*01a0*/  SHF.R.S32.HI R2, RZ, 0x1f, R2 ;  /* 0x0000001fff027819 */ /* 0x000fe40000011402 */
[----:B--2---:R-:W-:Y:S02]  /*01b0*/  FSETP.GEU.AND P0, PT, R16, RZ, PT ;  /* 0x000000ff1000720b */ /* 0x004fe40003f0e000 */
[----:B------:R-:W-:Y:S02]  /*01c0*/  FSETP.GEU.AND P1, PT, R17, RZ, PT ;  /* 0x000000ff1100720b */ /* 0x000fe40003f2e000 */
[----:B------:R-:W-:-:S02]  /*01d0*/  FSETP.GEU.AND P2, PT, R18, RZ, PT ;  /* 0x000000ff1200720b */ /* 0x000fc40003f4e000 */
[----:B------:R-:W-:Y:S02]  /*01e0*/  FSETP.GEU.AND P3, PT, R19, RZ, PT ;  /* 0x000000ff1300720b */ /* 0x000fe40003f6e000 */
[----:B------:R-:W-:Y:S02]  /*01f0*/  FSEL R3, R16, RZ, P0 ;  /* 0x000000ff10037208 */ /* 0x000fe40000000000 */
[----:B---3--:R-:W-:Y:S02]  /*0200*/  FSETP.GEU.AND P6, PT, R4, RZ, PT ;  /* 0x000000ff0400720b */ /* 0x008fe40003fce000 */
[----:B------:R-:W-:Y:S02]  /*0210*/  FSEL R16, R17, RZ, P1 ;  /* 0x000000ff11107208 */ /* 0x000fe40000800000 */
[----:B------:R-:W-:Y:S02]  /*0220*/  FSEL R17, R18, RZ, P2 ;  /* 0x000000ff12117208 */ /* 0x000fe40001000000 */
[----:B------:R-:W-:-:S02]  /*0230*/  FSEL R18, R19, RZ, P3 ;  /* 0x000000ff13127208 */ /* 0x000fc40001800000 */
[----:B------:R-:W-:Y:S02]  /*0240*/  FSEL R19, R4, RZ, P6 ;  /* 0x000000ff04137208 */ /* 0x000fe40003000000 */
[----:B------:R-:W-:Y:S02]  /*0250*/  FSETP.GEU.AND P5, PT, R5, RZ, PT ;  /* 0x000000ff0500720b */ /* 0x000fe40003fae000 */
[----:B------:R-:W-:Y:S02]  /*0260*/  FSETP.GEU.AND P4, PT, R6, RZ, PT ;  /* 0x000000ff0600720b */ /* 0x000fe40003f8e000 */
[----:B------:R-:W-:Y:S02]  /*0270*/  FSETP.GEU.AND P6, PT, R7, RZ, PT ;  /* 0x000000ff0700720b */ /* 0x000fe40003fce000 */
[----:B----4-:R-:W-:Y:S01]  /*0280*/  FSETP.GEU.AND P2, PT, R3, -R12, PT ;  /* 0x8000000c0300720b */ /* 0x010fe20003f4e000 */
[----:B------:R-:W-:Y:S01]  /*0290*/  FADD R12, R12, R3 ;  /* 0x000000030c0c7221 */ /* 0x000fe20000000000 */
[----:B------:R-:W-:-:S02]  /*02a0*/  FSEL R24, R5, RZ, P5 ;  /* 0x000000ff05187208 */ /* 0x000fc40002800000 */
[----:B------:R-:W-:Y:S02]  /*02b0*/  FSEL R25, R6, RZ, P4 ;  /* 0x000000ff06197208 */ /* 0x000fe40002000000 */
[----:B------:R-:W-:Y:S02]  /*02c0*/  FSEL R26, R7, RZ, P6 ;  /* 0x000000ff071a7208 */ /* 0x000fe40003000000 */
[----:B------:R-:W-:Y:S02]  /*02d0*/  SEL R4, R12, RZ, P2 ;  /* 0x000000ff0c047207 */ /* 0x000fe40001000000 */
[----:B------:R-:W-:Y:S01]  /*02e0*/  FSETP.GEU.AND P0, PT, R16, -R13, PT ;  /* 0x8000000d1000720b */ /* 0x000fe20003f0e000 */
[----:B------:R-:W-:Y:S01]  /*02f0*/  FADD R13, R13, R16 ;  /* 0x000000100d0d7221 */ /* 0x000fe20000000000 */
        /* <DEDUP_REMOVED lines=12> */
[----:B------:R-:W-:-:S02]  /*03c0*/  SEL R5, R13, RZ, P0 ;  /* 0x000000ff0d057207 */ /* 0x000fc40000000000 */
[----:B------:R-:W-:Y:S02]  /*03d0*/  SEL R6, R14, RZ, P1 ;  /* 0x000000ff0e067207 */ /* 0x000fe40000800000 */
[----:B------:R-:W-:Y:S02]  /*03e0*/  SEL R7, R15, RZ, P3 ;  /* 0x000000ff0f077207 */ /* 0x000fe40001800000 */
[----:B------:R-:W-:Y:S02]  /*03f0*/  SEL R8, R8, RZ, P5 ;  /* 0x000000ff08087207 */ /* 0x000fe40002800000 */
[----:B------:R-:W-:Y:S01]  /*0400*/  SEL R9, R9, RZ, P4 ;  /* 0x000000ff09097207 */ /* 0x000fe20002000000 */
[----:B------:R1:W-:Y:S01]  /*0410*/  STS.128 [R28], R4 ;  /* 0x000000041c007388 */ /* 0x0003e20000000c00 */
[----:B------:R-:W-:Y:S02]  /*0420*/  SEL R10, R10, RZ, P6 ;  /* 0x000000ff0a0a7207 */ /* 0x000fe40003000000 */
[----:B------:R-:W-:-:S02]  /*0430*/  SEL R11, R11, RZ, P2 ;  /* 0x000000ff0b0b7207 */ /* 0x000fc40001000000 */
[----:B------:R-:W-:Y:S02]  /*0440*/  FSETP.GTU.AND P1, PT, R16, RZ, PT ;  /* 0x000000ff1000720b */ /* 0x000fe40003f2c000 */
[----:B------:R-:W-:Y:S01]  /*0450*/  FSETP.GTU.AND P2, PT, R17, RZ, PT ;  /* 0x000000ff1100720b */ /* 0x000fe20003f4c000 */
[----:B------:R2:W-:Y:S01]  /*0460*/  STS.128 [R28+0x10], R8 ;  /* 0x000010081c007388 */ /* 0x0005e20000000c00 */
[----:B------:R-:W3:Y:S08]  /*0470*/  LDC.64 R16, c[0x0][0x220] ;  /* 0x00008800ff107b82 */ /* 0x000ef00000000a00 */
[----:B------:R-:W-:Y:S01]  /*0480*/  BAR.SYNC.DEFER_BLOCKING 0x0 ;  /* 0x0000000000007b1d */ /* 0x000fe20000010000 */
[----:B------:R-:W-:-:S02]  /*0490*/  FSETP.GTU.AND P0, PT, R3, RZ, PT ;  /* 0x000000ff0300720b */ /* 0x000fc40003f0c000 */
[----:B------:R-:W-:Y:S02]  /*04a0*/  SEL R3, RZ, 0x1, P1 ;  /* 0x00000001ff037807 */ /* 0x000fe40000800000 */
[----:B-1----:R-:W-:Y:S02]  /*04b0*/  SEL R4, RZ, 0x1, P0 ;  /* 0x00000001ff047807 */ /* 0x002fe40000000000 */
[----:B------:R-:W-:Y:S02]  /*04c0*/  FSETP.GTU.AND P3, PT, R18, RZ, PT ;  /* 0x000000ff1200720b */ /* 0x000fe40003f6c000 */
[----:B------:R-:W-:Y:S02]  /*04d0*/  FSETP.GTU.AND P0, PT, R26, RZ, PT ;  /* 0x000000ff1a00720b */ /* 0x000fe40003f0c000 */
[----:B------:R-:W-:Y:S02]  /*04e0*/  FSETP.GTU.AND P4, PT, R25, RZ, PT ;  /* 0x000000ff1900720b */ /* 0x000fe40003f8c000 */
[----:B------:R-:W-:-:S02]  /*04f0*/  PRMT R3, R4, 0x3340, R3 ;  /* 0x0000334004037816 */ /* 0x000fc40000000003 */
[----:B------:R-:W-:Y:S02]  /*0500*/  SEL R5, RZ, 0x1, P2 ;  /* 0x00000001ff057807 */ /* 0x000fe40001000000 */
[----:B--2---:R-:W-:Y:S02]  /*0510*/  SEL R8, RZ, 0x1, P3 ;  /* 0x00000001ff087807 */ /* 0x004fe40001800000 */
[----:B------:R-:W-:Y:S02]  /*0520*/  SEL R4, RZ, 0x1, P0 ;  /* 0x00000001ff047807 */ /* 0x000fe40000000000 */
[----:B------:R-:W-:Y:S01]  /*0530*/  FSETP.GTU.AND P0, PT, R19, RZ, PT ;  /* 0x000000ff1300720b */ /* 0x000fe20003f0c000 */
[----:B---3--:R-:W-:Y:S01]  /*0540*/  IMAD.WIDE R16, R27, 0x4, R16 ;  /* 0x000000041b107825 */ /* 0x008fe200078e0210 */
[----:B------:R-:W-:Y:S01]  /*0550*/  FSETP.GTU.AND P1, PT, R24, RZ, PT ;  /* 0x000000ff1800720b */ /* 0x000fe20003f2c000 */
[----:B------:R-:W1:Y:S01]  /*0560*/  LDS.128 R12, [R29] ;  /* 0x000000001d0c7984 */ /* 0x000e620000000c00 */
[----:B------:R-:W-:-:S02]  /*0570*/  SEL R7, RZ, 0x1, P4 ;  /* 0x00000001ff077807 */ /* 0x000fc40002000000 */
[----:B------:R-:W-:Y:S01]  /*0580*/  PRMT R8, R5, 0x3340, R8 ;  /* 0x0000334005087816 */ /* 0x000fe20000000008 */
[----:B------:R-:W2:Y:S01]  /*0590*/  LDS.128 R20, [R29+0x800] ;  /* 0x000800001d147984 */ /* 0x000ea20000000c00 */
[----:B------:R-:W-:Y:S02]  /*05a0*/  SEL R5, RZ, 0x1, P1 ;  /* 0x00000001ff057807 */ /* 0x000fe40000800000 */
[----:B------:R-:W-:Y:S02]  /*05b0*/  SEL R10, RZ, 0x1, P0 ;  /* 0x00000001ff0a7807 */ /* 0x000fe40000000000 */
[----:B------:R-:W-:Y:S02]  /*05c0*/  PRMT R9, R7, 0x3340, R4 ;  /* 0x0000334007097816 */ /* 0x000fe40000000004 */
[----:B------:R-:W-:Y:S02]  /*05d0*/  LEA R4, P0, R27, UR4, 0x2 ;  /* 0x000000041b047c11 */ /* 0x000fe4000f8010ff */
[----:B------:R-:W-:-:S02]  /*05e0*/  IADD3 R6, P1, R0, UR8, RZ ;  /* 0x0000000800067c10 */ /* 0x000fc4000ff3e0ff */
[----:B------:R-:W-:Y:S02]  /*05f0*/  PRMT R10, R10, 0x3340, R5 ;  /* 0x000033400a0a7816 */ /* 0x000fe40000000005 */
[----:B------:R-:W-:Y:S02]  /*0600*/  LEA.HI.X R5, R27, UR5, R2, 0x2, P0 ;  /* 0x000000051b057c11 */ /* 0x000fe400080f1402 */
[----:B------:R-:W-:Y:S02]  /*0610*/  LEA.HI.X.SX32 R7, R0, UR9, 0x1, P1 ;  /* 0x0000000900077c11 */ /* 0x000fe400088f0eff */
[----:B------:R-:W-:Y:S02]  /*0620*/  PRMT R8, R3, 0x5410, R8 ;  /* 0x0000541003087816 */ /* 0x000fe40000000008 */
[----:B------:R-:W-:Y:S01]  /*0630*/  PRMT R9, R10, 0x5410, R9 ;  /* 0x000054100a097816 */ /* 0x000fe20000000009 */
[----:B-1----:R-:W-:Y:S04]  /*0640*/  STG.E.128 desc[UR6][R16.64], R12 ;  /* 0x0000000c10007986 */ /* 0x002fe8000c101d06 */
[----:B--2---:R-:W-:Y:S04]  /*0650*/  STG.E.128 desc[UR6][R4.64+0x800], R20 ;  /* 0x0008001404007986 */ /* 0x004fe8000c101d06 */
[----:B------:R-:W-:Y:S01]  /*0660*/  STG.E.64 desc[UR6][R6.64], R8 ;  /* 0x0000000806007986 */ /* 0x000fe2000c101b06 */
[----:B------:R-:W-:Y:S05]  /*0670*/  EXIT ;  /* 0x000000000000794d */ /* 0x000fea0003800000 */
.L_x_0:
[----:B------:R-:W-:-:S00]  /*0680*/  BRA `(.L_x_0) ;  /* 0xfffffffc00fc7947 */ /* 0x000fc0000383ffff */
[----:B------:R-:W-:-:S00]  /*0690*/  NOP ;  /* 0x0000000000007918 */ /* 0x000fc00000000000 */
        /* <DEDUP_REMOVED lines=14> */
.L_x_1:


//--------------------- .nv.shared.triton_poi_fused_add_relu_threshold_backward_4 --------------------------
	.section	.nv.shared.triton_poi_fused_add_relu_threshold_backward_4,"aw",@nobits
	.sectionflags	@""
	.align	16
	.zero		1024


//--------------------- .nv.constant0.triton_poi_fused_add_relu_threshold_backward_4 --------------------------
	.section	.nv.constant0.triton_poi_fused_add_relu_threshold_backward_4,"a",@progbits
	.sectionflags	@""
	.align	4
.nv.constant0.triton_poi_fused_add_relu_threshold_backward_4:
	.zero		564
